	.headerflags	@"EF_CUDA_TEXMODE_UNIFIED EF_CUDA_64BIT_ADDRESS EF_CUDA_ACCELERATORS EF_CUDA_SM90 EF_CUDA_VIRTUAL_SM(EF_CUDA_SM90)"
	.elftype	@"ET_EXEC"


//--------------------- .nv.info                  --------------------------
	.section	.nv.info,"",@"SHT_CUDA_INFO"
	.align	4


	//----- nvinfo : EIATTR_REGCOUNT
	.align		4
        /*0000*/ 	.byte	0x04, 0x2f
        /*0002*/ 	.short	(.L_2 - .L_1)
	.align		4
.L_1:
        /*0004*/ 	.word	index@(triton_per_fused_native_group_norm_13)
        /*0008*/ 	.word	0x00000012


	//----- nvinfo : EIATTR_MIN_STACK_SIZE
	.align		4
.L_2:
        /*000c*/ 	.byte	0x04, 0x12
        /*000e*/ 	.short	(.L_4 - .L_3)
	.align		4
.L_3:
        /*0010*/ 	.word	index@(triton_per_fused_native_group_norm_13)
        /*0014*/ 	.word	0x00000000


	//----- nvinfo : EIATTR_FRAME_SIZE
	.align		4
.L_4:
        /*0018*/ 	.byte	0x04, 0x11
        /*001a*/ 	.short	(.L_6 - .L_5)
	.align		4
.L_5:
        /*001c*/ 	.word	index@(triton_per_fused_native_group_norm_13)
        /*0020*/ 	.word	0x00000000


	//----- nvinfo : EIATTR_MIN_STACK_SIZE
	.align		4
.L_6:
        /*0024*/ 	.byte	0x04, 0x12
        /*0026*/ 	.short	(.L_8 - .L_7)
	.align		4
.L_7:
        /*0028*/ 	.word	index@(triton_per_fused_native_group_norm_13)
        /*002c*/ 	.word	0x00000000
.L_8:


//--------------------- .nv.info.triton_per_fused_native_group_norm_13 --------------------------
	.section	.nv.info.triton_per_fused_native_group_norm_13,"",@"SHT_CUDA_INFO"
	.sectionflags	@""
	.align	4


	//----- nvinfo : EIATTR_CUDA_API_VERSION
	.align		4
        /*0000*/ 	.byte	0x04, 0x37
        /*0002*/ 	.short	(.L_10 - .L_9)
.L_9:
        /*0004*/ 	.word	0x0000007c


	//----- nvinfo : EIATTR_KPARAM_INFO
	.align		4
.L_10:
        /*0008*/ 	.byte	0x04, 0x17
        /*000a*/ 	.short	(.L_12 - .L_11)
.L_11:
        /*000c*/ 	.word	0x00000000
        /*0010*/ 	.short	0x0007
        /*0012*/ 	.short	0x0034
        /*0014*/ 	.byte	0x00, 0xf0, 0x11, 0x00


	//----- nvinfo : EIATTR_KPARAM_INFO
	.align		4
.L_12:
        /*0018*/ 	.byte	0x04, 0x17
        /*001a*/ 	.short	(.L_14 - .L_13)
.L_13:
        /*001c*/ 	.word	0x00000000
        /*0020*/ 	.short	0x0006
        /*0022*/ 	.short	0x0030
        /*0024*/ 	.byte	0x00, 0xf0, 0x11, 0x00


	//----- nvinfo : EIATTR_KPARAM_INFO
	.align		4
.L_14:
        /*0028*/ 	.byte	0x04, 0x17
        /*002a*/ 	.short	(.L_16 - .L_15)
.L_15:
        /*002c*/ 	.word	0x00000000
        /*0030*/ 	.short	0x0005
        /*0032*/ 	.short	0x0028
        /*0034*/ 	.byte	0x00, 0xf4, 0x21, 0x00


	//----- nvinfo : EIATTR_KPARAM_INFO
	.align		4
.L_16:
        /*0038*/ 	.byte	0x04, 0x17
        /*003a*/ 	.short	(.L_18 - .L_17)
.L_17:
        /*003c*/ 	.word	0x00000000
        /*0040*/ 	.short	0x0004
        /*0042*/ 	.short	0x0020
        /*0044*/ 	.byte	0x00, 0xf4, 0x21, 0x00


	//----- nvinfo : EIATTR_KPARAM_INFO
	.align		4
.L_18:
        /*0048*/ 	.byte	0x04, 0x17
        /*004a*/ 	.short	(.L_20 - .L_19)
.L_19:
        /*004c*/ 	.word	0x00000000
        /*0050*/ 	.short	0x0003
        /*0052*/ 	.short	0x0018
        /*0054*/ 	.byte	0x00, 0xf4, 0x21, 0x00


	//----- nvinfo : EIATTR_KPARAM_INFO
	.align		4
.L_20:
        /*0058*/ 	.byte	0x04, 0x17
        /*005a*/ 	.short	(.L_22 - .L_21)
.L_21:
        /*005c*/ 	.word	0x00000000
        /*0060*/ 	.short	0x0002
        /*0062*/ 	.short	0x0010
        /*0064*/ 	.byte	0x00, 0xf4, 0x21, 0x00


	//----- nvinfo : EIATTR_KPARAM_INFO
	.align		4
.L_22:
        /*0068*/ 	.byte	0x04, 0x17
        /*006a*/ 	.short	(.L_24 - .L_23)
.L_23:
        /*006c*/ 	.word	0x00000000
        /*0070*/ 	.short	0x0001
        /*0072*/ 	.short	0x0008
        /*0074*/ 	.byte	0x00, 0xf4, 0x21, 0x00


	//----- nvinfo : EIATTR_KPARAM_INFO
	.align		4
.L_24:
        /*0078*/ 	.byte	0x04, 0x17
        /*007a*/ 	.short	(.L_26 - .L_25)
.L_25:
        /*007c*/ 	.word	0x00000000
        /*0080*/ 	.short	0x0000
        /*0082*/ 	.short	0x0000
        /*0084*/ 	.byte	0x00, 0xf4, 0x21, 0x00


	//----- nvinfo : EIATTR_SPARSE_MMA_MASK
	.align		4
.L_26:
        /*0088*/ 	.byte	0x03, 0x50
        /*008a*/ 	.short	0x0000


	//----- nvinfo : EIATTR_MAXREG_COUNT
	.align		4
        /*008c*/ 	.byte	0x03, 0x1b
        /*008e*/ 	.short	0x00ff


	//----- nvinfo : EIATTR_COOP_GROUP_MASK_REGIDS
	.align		4
        /*0090*/ 	.byte	0x04, 0x29
        /*0092*/ 	.short	(.L_28 - .L_27)


	//   ....[0]....
.L_27:
        /*0094*/ 	.word	0xffffffff


	//   ....[1]....
        /*0098*/ 	.word	0xffffffff


	//   ....[2]....
        /*009c*/ 	.word	0xffffffff


	//----- nvinfo : EIATTR_COOP_GROUP_INSTR_OFFSETS
	.align		4
.L_28:
        /*00a0*/ 	.byte	0x04, 0x28
        /*00a2*/ 	.short	(.L_30 - .L_29)


	//   ....[0]....
.L_29:
        /*00a4*/ 	.word	0x00000190


	//   ....[1]....
        /*00a8*/ 	.word	0x000001e0


	//   ....[2]....
        /*00ac*/ 	.word	0x00000210


	//----- nvinfo : EIATTR_EXIT_INSTR_OFFSETS
	.align		4
.L_30:
        /*00b0*/ 	.byte	0x04, 0x1c
        /*00b2*/ 	.short	(.L_32 - .L_31)


	//   ....[0]....
.L_31:
        /*00b4*/ 	.word	0x000003e0


	//   ....[1]....
        /*00b8*/ 	.word	0x00000400


	//----- nvinfo : EIATTR_REQNTID
	.align		4
.L_32:
        /*00bc*/ 	.byte	0x04, 0x10
        /*00be*/ 	.short	(.L_34 - .L_33)
.L_33:
        /*00c0*/ 	.word	0x00000040
        /*00c4*/ 	.word	0x00000001
        /*00c8*/ 	.word	0x00000001


	//----- nvinfo : EIATTR_CBANK_PARAM_SIZE
	.align		4
.L_34:
        /*00cc*/ 	.byte	0x03, 0x19
        /*00ce*/ 	.short	0x0038


	//----- nvinfo : EIATTR_PARAM_CBANK
	.align		4
        /*00d0*/ 	.byte	0x04, 0x0a
        /*00d2*/ 	.short	(.L_36 - .L_35)
	.align		4
.L_35:
        /*00d4*/ 	.word	index@(.nv.constant0.triton_per_fused_native_group_norm_13)
        /*00d8*/ 	.short	0x0210
        /*00da*/ 	.short	0x0038


	//----- nvinfo : EIATTR_SW_WAR
	.align		4
.L_36:
        /*00dc*/ 	.byte	0x04, 0x36
        /*00de*/ 	.short	(.L_38 - .L_37)
.L_37:
        /*00e0*/ 	.word	0x00000008
.L_38:


//--------------------- .nv.callgraph             --------------------------
	.section	.nv.callgraph,"",@"SHT_CUDA_CALLGRAPH"
	.align	4
	.sectionentsize	8
	.align		4
        /*0000*/ 	.word	0x00000000
	.align		4
        /*0004*/ 	.word	0xffffffff
	.align		4
        /*0008*/ 	.word	0x00000000
	.align		4
        /*000c*/ 	.word	0xfffffffe
	.align		4
        /*0010*/ 	.word	0x00000000
	.align		4
        /*0014*/ 	.word	0xfffffffd
	.align		4
        /*0018*/ 	.word	0x00000000
	.align		4
        /*001c*/ 	.word	0xfffffffc


//--------------------- .nv.constant4             --------------------------
	.section	.nv.constant4,"a",@progbits
	.align	8
	.align		8
.nv.constant4:
        /*0000*/ 	.dword	_$_str


//--------------------- .text.triton_per_fused_native_group_norm_13 --------------------------
	.section	.text.triton_per_fused_native_group_norm_13,"ax",@progbits
	.align	128
        .global         triton_per_fused_native_group_norm_13
        .type           triton_per_fused_native_group_norm_13,@function
        .size           triton_per_fused_native_group_norm_13,(.L_x_1 - triton_per_fused_native_group_norm_13)
        .other          triton_per_fused_native_group_norm_13,@"STO_CUDA_ENTRY STV_DEFAULT"
triton_per_fused_native_group_norm_13:
.text.triton_per_fused_native_group_norm_13:
[----:B------:R-:W0:Y:S02]  /*0000*/  LDC R1, c[0x0][0x28] ;  /* 0x00000a00ff017b82 */ /* 0x000e240000000800 */
[----:B------:R-:W1:Y:S01]  /*0010*/  S2R R11, SR_TID.X ;  /* 0x00000000000b7919 */ /* 0x000e620000002100 */
[----:B------:R-:W2:Y:S01]  /*0020*/  LDC.64 R2, c[0x0][0x220] ;  /* 0x00008800ff027b82 */ /* 0x000ea20000000a00 */
[----:B------:R-:W-:Y:S01]  /*0030*/  HFMA2.MMA R10, -RZ, RZ, 0, 0 ;  /* 0x00000000ff0a7435 */ /* 0x000fe200000001ff */
[----:B------:R-:W-:Y:S01]  /*0040*/  ULDC.64 UR4, c[0x0][0x208] ;  /* 0x0000820000047ab9 */ /* 0x000fe20000000a00 */
[----:B------:R-:W3:Y:S05]  /*0050*/  S2R R5, SR_CTAID.X ;  /* 0x0000000000057919 */ /* 0x000eea0000002500 */
[----:B------:R-:W4:Y:S01]  /*0060*/  LDC.64 R6, c[0x0][0x218] ;  /* 0x00008600ff067b82 */ /* 0x000f220000000a00 */
[----:B-1----:R-:W-:-:S02]  /*0070*/  LOP3.LUT R0, R11, 0x7, RZ, 0xc0, !PT ;  /* 0x000000070b007812 */ /* 0x002fc400078ec0ff */
[----:B------:R-:W-:Y:S02]  /*0080*/  SHF.R.U32.HI R4, RZ, 0x3, R11 ;  /* 0x00000003ff047819 */ /* 0x000fe4000001160b */
[----:B---3--:R-:W-:Y:S02]  /*0090*/  LEA R0, R5, R0, 0x3 ;  /* 0x0000000005007211 */ /* 0x008fe400078e18ff */
[----:B------:R-:W-:Y:S02]  /*00a0*/  SGXT.U32 R4, R4, 0x1 ;  /* 0x000000010404781a */ /* 0x000fe40000000000 */
[C---:B------:R-:W-:Y:S02]  /*00b0*/  SHF.L.U32 R5, R0.reuse, 0x1, RZ ;  /* 0x0000000100057819 */ /* 0x040fe400000006ff */
[----:B------:R-:W-:Y:S02]  /*00c0*/  ISETP.GE.AND P2, PT, R0, 0x40, PT ;  /* 0x000000400000780c */ /* 0x000fe40003f46270 */
[----:B------:R-:W-:-:S02]  /*00d0*/  LOP3.LUT R9, R5, R4, RZ, 0xfc, !PT ;  /* 0x0000000405097212 */ /* 0x000fc400078efcff */
[----:B------:R-:W1:Y:S03]  /*00e0*/  LDC.64 R4, c[0x0][0x210] ;  /* 0x00008400ff047b82 */ /* 0x000e660000000a00 */
[----:B--2---:R-:W-:-:S06]  /*00f0*/  IMAD.WIDE R2, R9, 0x4, R2 ;  /* 0x0000000409027825 */ /* 0x004fcc00078e0202 */
[----:B------:R-:W2:Y:S01]  /*0100*/  @!P2 LDG.E R10, desc[UR4][R2.64] ;  /* 0x00000004020aa981 */ /* 0x000ea2000c1e1900 */
[----:B------:R-:W-:Y:S02]  /*0110*/  IMAD.MOV.U32 R8, RZ, RZ, RZ ;  /* 0x000000ffff087224 */ /* 0x000fe400078e00ff */
[----:B----4-:R-:W-:-:S04]  /*0120*/  IMAD.WIDE R6, R9, 0x4, R6 ;  /* 0x0000000409067825 */ /* 0x010fc800078e0206 */
[----:B-1----:R-:W-:Y:S01]  /*0130*/  IMAD.WIDE R4, R9, 0x4, R4 ;  /* 0x0000000409047825 */ /* 0x002fe200078e0204 */
[----:B------:R-:W-:-:S04]  /*0140*/  MOV R9, RZ ;  /* 0x000000ff00097202 */ /* 0x000fc80000000f00 */
[----:B------:R-:W3:Y:S04]  /*0150*/  @!P2 LDG.E R8, desc[UR4][R4.64] ;  /* 0x000000040408a981 */ /* 0x000ee8000c1e1900 */
[----:B------:R-:W4:Y:S01]  /*0160*/  @!P2 LDG.E R9, desc[UR4][R6.64] ;  /* 0x000000040609a981 */ /* 0x000f22000c1e1900 */
[----:B--2---:R-:W-:-:S04]  /*0170*/  SEL R10, R10, RZ, !P2 ;  /* 0x000000ff0a0a7207 */ /* 0x004fc80005000000 */
[----:B------:R-:W-:-:S05]  /*0180*/  FSEL R10, R10, RZ, !P2 ;  /* 0x000000ff0a0a7208 */ /* 0x000fca0005000000 */
[----:B------:R-:W1:Y:S01]  /*0190*/  SHFL.BFLY PT, R13, R10, 0x8, 0x1f ;  /* 0x0d001f000a0d7f89 */ /* 0x000e6200000e0000 */
[----:B---3--:R-:W-:-:S04]  /*01a0*/  SEL R2, R8, RZ, !P2 ;  /* 0x000000ff08027207 */ /* 0x008fc80005000000 */
[----:B------:R-:W-:Y:S02]  /*01b0*/  FSEL R2, R2, RZ, !P2 ;  /* 0x000000ff02027208 */ /* 0x000fe40005000000 */
[----:B----4-:R-:W-:Y:S02]  /*01c0*/  SEL R3, R9, RZ, !P2 ;  /* 0x000000ff09037207 */ /* 0x010fe40005000000 */
[----:B------:R-:W2:Y:S01]  /*01d0*/  LDC.64 R8, c[0x0][0x238] ;  /* 0x00008e00ff087b82 */ /* 0x000ea20000000a00 */
[----:B------:R-:W3:Y:S01]  /*01e0*/  SHFL.BFLY PT, R5, R2, 0x8, 0x1f ;  /* 0x0d001f0002057f89 */ /* 0x000ee200000e0000 */
[----:B------:R-:W-:Y:S01]  /*01f0*/  FSEL R3, R3, RZ, !P2 ;  /* 0x000000ff03037208 */ /* 0x000fe20005000000 */
[----:B-1----:R-:W-:-:S04]  /*0200*/  FADD R12, R10, R13 ;  /* 0x0000000d0a0c7221 */ /* 0x002fc80000000000 */
[----:B------:R-:W1:Y:S01]  /*0210*/  SHFL.BFLY PT, R4, R3, 0x8, 0x1f ;  /* 0x0d001f0003047f89 */ /* 0x000e6200000e0000 */
[C---:B------:R-:W-:Y:S02]  /*0220*/  FSETP.GT.AND P1, PT, |R12|.reuse, 8.50705917302346158658e+37, PT ;  /* 0x7e8000000c00780b */ /* 0x040fe40003f24200 */
[C---:B------:R-:W-:Y:S02]  /*0230*/  FSETP.GEU.AND P0, PT, |R12|.reuse, 1.175494350822287508e-38, PT ;  /* 0x008000000c00780b */ /* 0x040fe40003f0e200 */
[----:B------:R-:W-:-:S09]  /*0240*/  FSETP.NEU.AND P2, PT, R12, RZ, PT ;  /* 0x000000ff0c00720b */ /* 0x000fd20003f4d000 */
[----:B------:R-:W-:Y:S01]  /*0250*/  @P1 FMUL R12, R12, 0.25 ;  /* 0x3e8000000c0c1820 */ /* 0x000fe20000400000 */
[----:B------:R-:W-:Y:S01]  /*0260*/  @P1 FMUL R13, R13, 0.25 ;  /* 0x3e8000000d0d1820 */ /* 0x000fe20000400000 */
[----:B---3--:R-:W-:Y:S01]  /*0270*/  FADD R15, -R2, R5 ;  /* 0x00000005020f7221 */ /* 0x008fe20000000100 */
[----:B--2---:R-:W-:-:S04]  /*0280*/  IMAD.WIDE R8, R0, 0x4, R8 ;  /* 0x0000000400087825 */ /* 0x004fc800078e0208 */
[----:B------:R-:W-:Y:S01]  /*0290*/  @!P0 FMUL R12, R12, 16777216 ;  /* 0x4b8000000c0c8820 */ /* 0x000fe20000400000 */
[----:B------:R-:W-:Y:S01]  /*02a0*/  @!P0 FMUL R13, R13, 16777216 ;  /* 0x4b8000000d0d8820 */ /* 0x000fe20000400000 */
[----:B------:R-:W-:Y:S01]  /*02b0*/  FMUL R5, R15, R15 ;  /* 0x0000000f0f057220 */ /* 0x000fe20000400000 */
[----:B------:R-:W-:Y:S01]  /*02c0*/  LOP3.LUT P0, RZ, R11, 0x38, RZ, 0xc0, !PT ;  /* 0x000000380bff7812 */ /* 0x000fe2000780c0ff */
[----:B-1----:R-:W-:Y:S01]  /*02d0*/  FADD R6, R3, R4 ;  /* 0x0000000403067221 */ /* 0x002fe20000000000 */
[----:B------:R-:W-:Y:S01]  /*02e0*/  IMAD.MOV.U32 R3, RZ, RZ, 0x38800000 ;  /* 0x38800000ff037424 */ /* 0x000fe200078e00ff */
[----:B------:R-:W1:Y:S01]  /*02f0*/  MUFU.RCP R12, R12 ;  /* 0x0000000c000c7308 */ /* 0x000e620000001000 */
[----:B------:R-:W-:Y:S01]  /*0300*/  FMUL R10, R10, R5 ;  /* 0x000000050a0a7220 */ /* 0x000fe20000400000 */
[----:B------:R-:W-:Y:S01]  /*0310*/  ISETP.LT.AND P0, PT, R0, 0x40, !P0 ;  /* 0x000000400000780c */ /* 0x000fe20004701270 */
[----:B------:R-:W2:Y:S01]  /*0320*/  LDC.64 R4, c[0x0][0x228] ;  /* 0x00008a00ff047b82 */ /* 0x000ea20000000a00 */
[----:B-1----:R-:W-:-:S05]  /*0330*/  FMUL R13, R12, R13 ;  /* 0x0000000d0c0d7220 */ /* 0x002fca0000400000 */
[----:B------:R-:W-:-:S05]  /*0340*/  FSEL R13, R13, RZ, P2 ;  /* 0x000000ff0d0d7208 */ /* 0x000fca0001000000 */
[----:B------:R-:W-:Y:S01]  /*0350*/  FFMA R10, R13, R10, R6 ;  /* 0x0000000a0d0a7223 */ /* 0x000fe20000000006 */
[----:B------:R-:W-:Y:S01]  /*0360*/  FFMA R13, R15, R13, R2 ;  /* 0x0000000d0f0d7223 */ /* 0x000fe20000000002 */
[----:B------:R-:W1:Y:S01]  /*0370*/  LDC.64 R6, c[0x0][0x230] ;  /* 0x00008c00ff067b82 */ /* 0x000e620000000a00 */
[----:B--2---:R-:W-:-:S04]  /*0380*/  IMAD.WIDE R4, R0, 0x4, R4 ;  /* 0x0000000400047825 */ /* 0x004fc800078e0204 */
[----:B------:R-:W-:-:S06]  /*0390*/  FFMA R3, R10, R3, 9.9999997473787516356e-06 ;  /* 0x3727c5ac0a037423 */ /* 0x000fcc0000000003 */
[----:B------:R-:W2:Y:S02]  /*03a0*/  MUFU.RSQ R3, R3 ;  /* 0x0000000300037308 */ /* 0x000ea40000001400 */
[----:B--2---:R2:W-:Y:S01]  /*03b0*/  @P0 STG.E desc[UR4][R8.64], R3 ;  /* 0x0000000308000986 */ /* 0x0045e2000c101904 */
[----:B-1----:R-:W-:-:S03]  /*03c0*/  IMAD.WIDE R6, R0, 0x4, R6 ;  /* 0x0000000400067825 */ /* 0x002fc600078e0206 */
[----:B------:R2:W-:Y:S01]  /*03d0*/  @P0 STG.E desc[UR4][R4.64], R13 ;  /* 0x0000000d04000986 */ /* 0x0005e2000c101904 */
[----:B------:R-:W-:Y:S05]  /*03e0*/  @!P0 EXIT ;  /* 0x000000000000894d */ /* 0x000fea0003800000 */
[----:B------:R-:W-:Y:S01]  /*03f0*/  STG.E desc[UR4][R6.64], R10 ;  /* 0x0000000a06007986 */ /* 0x000fe2000c101904 */
[----:B------:R-:W-:Y:S05]  /*0400*/  EXIT ;  /* 0x000000000000794d */ /* 0x000fea0003800000 */
.L_x_0:
[----:B------:R-:W-:-:S00]  /*0410*/  BRA `(.L_x_0) ;  /* 0xfffffffc00fc7947 */ /* 0x000fc0000383ffff */
[----:B------:R-:W-:-:S00]  /*0420*/  NOP ;  /* 0x0000000000007918 */ /* 0x000fc00000000000 */
        /* <DEDUP_REMOVED lines=13> */
.L_x_1:


//--------------------- .nv.global.init           --------------------------
	.section	.nv.global.init,"aw",@progbits
.nv.global.init:
	.type		_$_str,@object
	.size		_$_str,(.L_0 - _$_str)
_$_str:
        /*0000*/ 	.byte	0x5f, 0x5f, 0x43, 0x55, 0x44, 0x41, 0x5f, 0x46, 0x54, 0x5a, 0x00
.L_0:


//--------------------- .nv.constant0.triton_per_fused_native_group_norm_13 --------------------------
	.section	.nv.constant0.triton_per_fused_native_group_norm_13,"a",@progbits
	.sectionflags	@""
	.align	4
.nv.constant0.triton_per_fused_native_group_norm_13:
	.zero		584
